//
// Generated by NVIDIA NVVM Compiler
//
// Compiler Build ID: CL-36424714
// Cuda compilation tools, release 13.0, V13.0.88
// Based on NVVM 20.0.0
//

.version 9.0
.target sm_100
.address_size 64

	// .globl	_Z10sum_kernelPiS_i
// _ZZ10sum_kernelPiS_iE6shared has been demoted

.visible .entry _Z10sum_kernelPiS_i(
	.param .u64 .ptr .align 1 _Z10sum_kernelPiS_i_param_0,
	.param .u64 .ptr .align 1 _Z10sum_kernelPiS_i_param_1,
	.param .u32 _Z10sum_kernelPiS_i_param_2
)
{
	.reg .pred 	%p<3>;
	.reg .b32 	%r<20>;
	.reg .b64 	%rd<9>;
	// demoted variable
	.shared .align 4 .b8 _ZZ10sum_kernelPiS_iE6shared[48];
	ld.param.u64 	%rd1, [_Z10sum_kernelPiS_i_param_0];
	ld.param.u64 	%rd2, [_Z10sum_kernelPiS_i_param_1];
	ld.param.u32 	%r3, [_Z10sum_kernelPiS_i_param_2];
	cvta.to.global.u64 	%rd3, %rd2;
	mov.u32 	%r4, %ctaid.x;
	mov.u32 	%r5, %ntid.x;
	mov.u32 	%r1, %tid.x;
	mad.lo.s32 	%r6, %r4, %r5, %r1;
	mul.wide.s32 	%rd4, %r6, 4;
	add.s64 	%rd5, %rd3, %rd4;
	ld.global.u32 	%r7, [%rd5];
	shl.b32 	%r8, %r1, 2;
	mov.u32 	%r9, _ZZ10sum_kernelPiS_iE6shared;
	add.s32 	%r2, %r9, %r8;
	st.shared.u32 	[%r2], %r7;
	bar.sync 	0;
	setp.gt.u32 	%p1, %r1, 2;
	@%p1 bra 	$L__BB0_2;
	ld.shared.u32 	%r10, [%r2+12];
	ld.shared.u32 	%r11, [%r2];
	add.s32 	%r12, %r11, %r10;
	st.shared.u32 	[%r2], %r12;
$L__BB0_2:
	bar.sync 	0;
	setp.ne.s32 	%p2, %r1, 0;
	@%p2 bra 	$L__BB0_4;
	ld.shared.u32 	%r13, [_ZZ10sum_kernelPiS_iE6shared];
	ld.shared.u32 	%r14, [_ZZ10sum_kernelPiS_iE6shared+4];
	add.s32 	%r15, %r13, %r14;
	ld.shared.u32 	%r16, [_ZZ10sum_kernelPiS_iE6shared+8];
	add.s32 	%r17, %r15, %r16;
	st.shared.u32 	[_ZZ10sum_kernelPiS_iE6shared], %r17;
	cvta.to.global.u64 	%rd6, %rd1;
	mul.wide.s32 	%rd7, %r3, 4;
	add.s64 	%rd8, %rd6, %rd7;
	ld.global.u32 	%r18, [%rd8];
	add.s32 	%r19, %r18, %r17;
	st.global.u32 	[%rd8], %r19;
$L__BB0_4:
	ret;

}


// ===== COMPILED SASS (sm_100) =====

	.target	sm_100

	.elftype	@"ET_EXEC"


//--------------------- .note.nv.tkinfo           --------------------------
	.section	.note.nv.tkinfo,"",@"SHT_NOTE"
	.sectionflags	@"SHF_NOTE_NV_TKINFO"
	.tkinfo
        /*0018*/ 	.word	0x00000002
        /*0030*/ 	.string	""
        /*0030*/ 	.string	"ptxas"
        /*0030*/ 	.string	"Cuda compilation tools, release 13.0, V13.0.88"
        /*0030*/ 	.string	"Build cuda_13.0.r13.0/compiler.36424714_0"
        /*0030*/ 	.string	"-arch sm_100 -m 64 "



//--------------------- .note.nv.cuinfo           --------------------------
	.section	.note.nv.cuinfo,"",@"SHT_NOTE"
	.sectionflags	@"SHF_NOTE_NV_CUINFO"
        /*0018*/ 	.short	0x0002
        /*001a*/ 	.short	0x0064
        /*001c*/ 	.short	0x0082
	.zero		2


//--------------------- .nv.info                  --------------------------
	.section	.nv.info,"",@"SHT_CUDA_INFO"
	.align	4


	//----- nvinfo : EIATTR_REGCOUNT
	.align		4
        /*0000*/ 	.byte	0x04, 0x2f
        /*0002*/ 	.short	(.L_1 - .L_0)
	.align		4
.L_0:
        /*0004*/ 	.word	index@(_Z10sum_kernelPiS_i)
        /*0008*/ 	.word	0x0000000c


	//----- nvinfo : EIATTR_FRAME_SIZE
	.align		4
.L_1:
        /*000c*/ 	.byte	0x04, 0x11
        /*000e*/ 	.short	(.L_3 - .L_2)
	.align		4
.L_2:
        /*0010*/ 	.word	index@(_Z10sum_kernelPiS_i)
        /*0014*/ 	.word	0x00000000


	//----- nvinfo : EIATTR_MIN_STACK_SIZE
	.align		4
.L_3:
        /*0018*/ 	.byte	0x04, 0x12
        /*001a*/ 	.short	(.L_5 - .L_4)
	.align		4
.L_4:
        /*001c*/ 	.word	index@(_Z10sum_kernelPiS_i)
        /*0020*/ 	.word	0x00000000
.L_5:


//--------------------- .nv.compat                --------------------------
	.section	.nv.compat,"",@"SHT_CUDA_COMPAT_INFO"
	.align	4
        /*0000*/ 	.byte	0x02, 0x09, 0x00, 0x00, 0x02, 0x02, 0x01, 0x00, 0x02, 0x05, 0x05, 0x00, 0x03, 0x07, 0x01, 0x01
        /*0010*/ 	.byte	0x02, 0x03, 0x00, 0x00, 0x02, 0x06, 0x01, 0x00, 0x04, 0x0b, 0x08, 0x00, 0x09, 0x00, 0x00, 0x00
        /*0020*/ 	.byte	0x00, 0x00, 0x00, 0x00


//--------------------- .nv.info._Z10sum_kernelPiS_i --------------------------
	.section	.nv.info._Z10sum_kernelPiS_i,"",@"SHT_CUDA_INFO"
	.sectionflags	@""
	.align	4


	//----- nvinfo : EIATTR_CUDA_API_VERSION
	.align		4
        /*0000*/ 	.byte	0x04, 0x37
        /*0002*/ 	.short	(.L_7 - .L_6)
.L_6:
        /*0004*/ 	.word	0x00000082


	//----- nvinfo : EIATTR_KPARAM_INFO
	.align		4
.L_7:
        /*0008*/ 	.byte	0x04, 0x17
        /*000a*/ 	.short	(.L_9 - .L_8)
.L_8:
        /*000c*/ 	.word	0x00000000
        /*0010*/ 	.short	0x0002
        /*0012*/ 	.short	0x0010
        /*0014*/ 	.byte	0x00, 0xf0, 0x11, 0x00


	//----- nvinfo : EIATTR_KPARAM_INFO
	.align		4
.L_9:
        /*0018*/ 	.byte	0x04, 0x17
        /*001a*/ 	.short	(.L_11 - .L_10)
.L_10:
        /*001c*/ 	.word	0x00000000
        /*0020*/ 	.short	0x0001
        /*0022*/ 	.short	0x0008
        /*0024*/ 	.byte	0x00, 0xf5, 0x21, 0x00


	//----- nvinfo : EIATTR_KPARAM_INFO
	.align		4
.L_11:
        /*0028*/ 	.byte	0x04, 0x17
        /*002a*/ 	.short	(.L_13 - .L_12)
.L_12:
        /*002c*/ 	.word	0x00000000
        /*0030*/ 	.short	0x0000
        /*0032*/ 	.short	0x0000
        /*0034*/ 	.byte	0x00, 0xf5, 0x21, 0x00


	//----- nvinfo : EIATTR_SPARSE_MMA_MASK
	.align		4
.L_13:
        /*0038*/ 	.byte	0x03, 0x50
        /*003a*/ 	.short	0x0000


	//----- nvinfo : EIATTR_MAXREG_COUNT
	.align		4
        /*003c*/ 	.byte	0x03, 0x1b
        /*003e*/ 	.short	0x00ff


	//----- nvinfo : EIATTR_NUM_BARRIERS
	.align		4
        /*0040*/ 	.byte	0x02, 0x4c
        /*0042*/ 	.byte	0x01
	.zero		1


	//----- nvinfo : EIATTR_MERCURY_ISA_VERSION
	.align		4
        /*0044*/ 	.byte	0x03, 0x5f
        /*0046*/ 	.short	0x0101


	//----- nvinfo : EIATTR_UNUSED_LOAD_BYTE_OFFSET
	.align		4
        /*0048*/ 	.byte	0x04, 0x44
        /*004a*/ 	.short	(.L_15 - .L_14)


	//   ....[0]....
.L_14:
        /*004c*/ 	.word	0x000001a0
        /*0050*/ 	.word	0x00000fff


	//----- nvinfo : EIATTR_VRC_CTA_INIT_COUNT
	.align		4
.L_15:
        /*0054*/ 	.byte	0x02, 0x4a
	.zero		1
	.zero		1


	//----- nvinfo : EIATTR_EXIT_INSTR_OFFSETS
	.align		4
        /*0058*/ 	.byte	0x04, 0x1c
        /*005a*/ 	.short	(.L_17 - .L_16)


	//   ....[0]....
.L_16:
        /*005c*/ 	.word	0x00000160


	//   ....[1]....
        /*0060*/ 	.word	0x00000200


	//----- nvinfo : EIATTR_CBANK_PARAM_SIZE
	.align		4
.L_17:
        /*0064*/ 	.byte	0x03, 0x19
        /*0066*/ 	.short	0x0014


	//----- nvinfo : EIATTR_PARAM_CBANK
	.align		4
        /*0068*/ 	.byte	0x04, 0x0a
        /*006a*/ 	.short	(.L_19 - .L_18)
	.align		4
.L_18:
        /*006c*/ 	.word	index@(.nv.constant0._Z10sum_kernelPiS_i)
        /*0070*/ 	.short	0x0380
        /*0072*/ 	.short	0x0014


	//----- nvinfo : EIATTR_SW_WAR
	.align		4
.L_19:
        /*0074*/ 	.byte	0x04, 0x36
        /*0076*/ 	.short	(.L_21 - .L_20)
.L_20:
        /*0078*/ 	.word	0x00000008
.L_21:


//--------------------- .nv.callgraph             --------------------------
	.section	.nv.callgraph,"",@"SHT_CUDA_CALLGRAPH"
	.align	4
	.sectionentsize	8
	.align		4
        /*0000*/ 	.word	0x00000000
	.align		4
        /*0004*/ 	.word	0xffffffff
	.align		4
        /*0008*/ 	.word	0x00000000
	.align		4
        /*000c*/ 	.word	0xfffffffe
	.align		4
        /*0010*/ 	.word	0x00000000
	.align		4
        /*0014*/ 	.word	0xfffffffd
	.align		4
        /*0018*/ 	.word	0x00000000
	.align		4
        /*001c*/ 	.word	0xfffffffc


//--------------------- .text._Z10sum_kernelPiS_i --------------------------
	.section	.text._Z10sum_kernelPiS_i,"ax",@progbits
	.align	128
        .global         _Z10sum_kernelPiS_i
        .type           _Z10sum_kernelPiS_i,@function
        .size           _Z10sum_kernelPiS_i,(.L_x_1 - _Z10sum_kernelPiS_i)
        .other          _Z10sum_kernelPiS_i,@"STO_CUDA_ENTRY STV_DEFAULT"
_Z10sum_kernelPiS_i:
.text._Z10sum_kernelPiS_i:
[----:B------:R-:W-:Y:S01]  /*0000*/  LDC R1, c[0x0][0x37c] ;  /* 0x0000df00ff017b82 */ /* 0x000fe20000000800 */
[----:B------:R-:W0:Y:S07]  /*0010*/  S2R R4, SR_TID.X ;  /* 0x0000000000047919 */ /* 0x000e2e0000002100 */
[----:B------:R-:W0:Y:S01]  /*0020*/  S2UR UR4, SR_CTAID.X ;  /* 0x00000000000479c3 */ /* 0x000e220000002500 */
[----:B------:R-:W1:Y:S07]  /*0030*/  LDCU.64 UR6, c[0x0][0x358] ;  /* 0x00006b00ff0677ac */ /* 0x000e6e0008000a00 */
[----:B------:R-:W0:Y:S08]  /*0040*/  LDC R5, c[0x0][0x360] ;  /* 0x0000d800ff057b82 */ /* 0x000e300000000800 */
[----:B------:R-:W2:Y:S01]  /*0050*/  LDC.64 R2, c[0x0][0x388] ;  /* 0x0000e200ff027b82 */ /* 0x000ea20000000a00 */
[----:B0-----:R-:W-:-:S04]  /*0060*/  IMAD R5, R5, UR4, R4 ;  /* 0x0000000405057c24 */ /* 0x001fc8000f8e0204 */
[----:B--2---:R-:W-:-:S06]  /*0070*/  IMAD.WIDE R2, R5, 0x4, R2 ;  /* 0x0000000405027825 */ /* 0x004fcc00078e0202 */
[----:B-1----:R-:W2:Y:S01]  /*0080*/  LDG.E R2, desc[UR6][R2.64] ;  /* 0x0000000602027981 */ /* 0x002ea2000c1e1900 */
[----:B------:R-:W0:Y:S01]  /*0090*/  S2UR UR5, SR_CgaCtaId ;  /* 0x00000000000579c3 */ /* 0x000e220000008800 */
[----:B------:R-:W-:Y:S01]  /*00a0*/  UMOV UR4, 0x400 ;  /* 0x0000040000047882 */ /* 0x000fe20000000000 */
[C---:B------:R-:W-:Y:S02]  /*00b0*/  ISETP.GT.U32.AND P0, PT, R4.reuse, 0x2, PT ;  /* 0x000000020400780c */ /* 0x040fe40003f04070 */
[----:B------:R-:W-:Y:S01]  /*00c0*/  ISETP.NE.AND P1, PT, R4, RZ, PT ;  /* 0x000000ff0400720c */ /* 0x000fe20003f25270 */
[----:B0-----:R-:W-:-:S06]  /*00d0*/  ULEA UR4, UR5, UR4, 0x18 ;  /* 0x0000000405047291 */ /* 0x001fcc000f8ec0ff */
[----:B------:R-:W-:-:S05]  /*00e0*/  LEA R5, R4, UR4, 0x2 ;  /* 0x0000000404057c11 */ /* 0x000fca000f8e10ff */
[----:B--2---:R-:W-:Y:S01]  /*00f0*/  STS [R5], R2 ;  /* 0x0000000205007388 */ /* 0x004fe20000000800 */
[----:B------:R-:W-:Y:S06]  /*0100*/  BAR.SYNC.DEFER_BLOCKING 0x0 ;  /* 0x0000000000007b1d */ /* 0x000fec0000010000 */
[----:B------:R-:W-:Y:S04]  /*0110*/  @!P0 LDS R0, [R5+0xc] ;  /* 0x00000c0005008984 */ /* 0x000fe80000000800 */
[----:B------:R-:W0:Y:S02]  /*0120*/  @!P0 LDS R7, [R5] ;  /* 0x0000000005078984 */ /* 0x000e240000000800 */
[----:B0-----:R-:W-:-:S05]  /*0130*/  @!P0 IMAD.IADD R0, R0, 0x1, R7 ;  /* 0x0000000100008824 */ /* 0x001fca00078e0207 */
[----:B------:R0:W-:Y:S01]  /*0140*/  @!P0 STS [R5], R0 ;  /* 0x0000000005008388 */ /* 0x0001e20000000800 */
[----:B------:R-:W-:Y:S06]  /*0150*/  BAR.SYNC.DEFER_BLOCKING 0x0 ;  /* 0x0000000000007b1d */ /* 0x000fec0000010000 */
[----:B------:R-:W-:Y:S05]  /*0160*/  @P1 EXIT ;  /* 0x000000000000194d */ /* 0x000fea0003800000 */
[----:B0-----:R-:W0:Y:S08]  /*0170*/  LDC R5, c[0x0][0x390] ;  /* 0x0000e400ff057b82 */ /* 0x001e300000000800 */
[----:B------:R-:W0:Y:S02]  /*0180*/  LDC.64 R2, c[0x0][0x380] ;  /* 0x0000e000ff027b82 */ /* 0x000e240000000a00 */
[----:B0-----:R-:W-:-:S02]  /*0190*/  IMAD.WIDE R2, R5, 0x4, R2 ;  /* 0x0000000405027825 */ /* 0x001fc400078e0202 */
[----:B------:R-:W0:Y:S04]  /*01a0*/  LDS.128 R4, [UR4] ;  /* 0x00000004ff047984 */ /* 0x000e280008000c00 */
[----:B------:R-:W2:Y:S01]  /*01b0*/  LDG.E R9, desc[UR6][R2.64] ;  /* 0x0000000602097981 */ /* 0x000ea2000c1e1900 */
[----:B0-----:R-:W-:-:S05]  /*01c0*/  IADD3 R4, PT, PT, R6, R4, R5 ;  /* 0x0000000406047210 */ /* 0x001fca0007ffe005 */
[----:B------:R-:W-:Y:S01]  /*01d0*/  STS [UR4], R4 ;  /* 0x00000004ff007988 */ /* 0x000fe20008000804 */
[----:B--2---:R-:W-:-:S05]  /*01e0*/  IADD3 R9, PT, PT, R4, R9, RZ ;  /* 0x0000000904097210 */ /* 0x004fca0007ffe0ff */
[----:B------:R-:W-:Y:S01]  /*01f0*/  STG.E desc[UR6][R2.64], R9 ;  /* 0x0000000902007986 */ /* 0x000fe2000c101906 */
[----:B------:R-:W-:Y:S05]  /*0200*/  EXIT ;  /* 0x000000000000794d */ /* 0x000fea0003800000 */
.L_x_0:
[----:B------:R-:W-:-:S00]  /*0210*/  BRA `(.L_x_0) ;  /* 0xfffffffc00fc7947 */ /* 0x000fc0000383ffff */
[----:B------:R-:W-:-:S00]  /*0220*/  NOP ;  /* 0x0000000000007918 */ /* 0x000fc00000000000 */
        /* <DEDUP_REMOVED lines=13> */
.L_x_1:


//--------------------- .nv.shared._Z10sum_kernelPiS_i --------------------------
	.section	.nv.shared._Z10sum_kernelPiS_i,"aw",@nobits
	.sectionflags	@""
	.align	4
.nv.shared._Z10sum_kernelPiS_i:
	.zero		1072


//--------------------- .nv.shared.reserved.0     --------------------------
	.section	.nv.shared.reserved.0,"aw",@nobits
	.weak		__nv_reservedSMEM_offset_0_alias
	.size		__nv_reservedSMEM_offset_0_alias, 0, 64
	.other		__nv_reservedSMEM_offset_0_alias,@"STO_CUDA_RESERVED_SHARED STV_DEFAULT"
__nv_reservedSMEM_offset_0_alias:
	.zero		0
	.zero		64


//--------------------- .nv.constant0._Z10sum_kernelPiS_i --------------------------
	.section	.nv.constant0._Z10sum_kernelPiS_i,"a",@progbits
	.sectionflags	@""
	.align	4
.nv.constant0._Z10sum_kernelPiS_i:
	.zero		916


//--------------------- SYMBOLS --------------------------

	.type		.nv.reservedSmem.offset0,@object
	.size		.nv.reservedSmem.offset0,0x4
	.type		.nv.reservedSmem.cap,@object
	.size		.nv.reservedSmem.cap,0x4
